	.headerflags	@"EF_CUDA_TEXMODE_UNIFIED EF_CUDA_64BIT_ADDRESS EF_CUDA_ACCELERATORS EF_CUDA_SM90 EF_CUDA_VIRTUAL_SM(EF_CUDA_SM90)"
	.elftype	@"ET_EXEC"


//--------------------- .nv.info                  --------------------------
	.section	.nv.info,"",@"SHT_CUDA_INFO"
	.align	4


	//----- nvinfo : EIATTR_REGCOUNT
	.align		4
        /*0000*/ 	.byte	0x04, 0x2f
        /*0002*/ 	.short	(.L_1 - .L_0)
	.align		4
.L_0:
        /*0004*/ 	.word	index@(triton_poi_fused_relu_threshold_backward_11)
        /*0008*/ 	.word	0x0000000c


	//----- nvinfo : EIATTR_MIN_STACK_SIZE
	.align		4
.L_1:
        /*000c*/ 	.byte	0x04, 0x12
        /*000e*/ 	.short	(.L_3 - .L_2)
	.align		4
.L_2:
        /*0010*/ 	.word	index@(triton_poi_fused_relu_threshold_backward_11)
        /*0014*/ 	.word	0x00000000


	//----- nvinfo : EIATTR_FRAME_SIZE
	.align		4
.L_3:
        /*0018*/ 	.byte	0x04, 0x11
        /*001a*/ 	.short	(.L_5 - .L_4)
	.align		4
.L_4:
        /*001c*/ 	.word	index@(triton_poi_fused_relu_threshold_backward_11)
        /*0020*/ 	.word	0x00000000


	//----- nvinfo : EIATTR_MIN_STACK_SIZE
	.align		4
.L_5:
        /*0024*/ 	.byte	0x04, 0x12
        /*0026*/ 	.short	(.L_7 - .L_6)
	.align		4
.L_6:
        /*0028*/ 	.word	index@(triton_poi_fused_relu_threshold_backward_11)
        /*002c*/ 	.word	0x00000000
.L_7:


//--------------------- .nv.info.triton_poi_fused_relu_threshold_backward_11 --------------------------
	.section	.nv.info.triton_poi_fused_relu_threshold_backward_11,"",@"SHT_CUDA_INFO"
	.sectionflags	@""
	.align	4


	//----- nvinfo : EIATTR_CUDA_API_VERSION
	.align		4
        /*0000*/ 	.byte	0x04, 0x37
        /*0002*/ 	.short	(.L_9 - .L_8)
.L_8:
        /*0004*/ 	.word	0x0000007c


	//----- nvinfo : EIATTR_KPARAM_INFO
	.align		4
.L_9:
        /*0008*/ 	.byte	0x04, 0x17
        /*000a*/ 	.short	(.L_11 - .L_10)
.L_10:
        /*000c*/ 	.word	0x00000000
        /*0010*/ 	.short	0x0003
        /*0012*/ 	.short	0x0018
        /*0014*/ 	.byte	0x00, 0xf0, 0x11, 0x00


	//----- nvinfo : EIATTR_KPARAM_INFO
	.align		4
.L_11:
        /*0018*/ 	.byte	0x04, 0x17
        /*001a*/ 	.short	(.L_13 - .L_12)
.L_12:
        /*001c*/ 	.word	0x00000000
        /*0020*/ 	.short	0x0002
        /*0022*/ 	.short	0x0010
        /*0024*/ 	.byte	0x00, 0xf4, 0x21, 0x00


	//----- nvinfo : EIATTR_KPARAM_INFO
	.align		4
.L_13:
        /*0028*/ 	.byte	0x04, 0x17
        /*002a*/ 	.short	(.L_15 - .L_14)
.L_14:
        /*002c*/ 	.word	0x00000000
        /*0030*/ 	.short	0x0001
        /*0032*/ 	.short	0x0008
        /*0034*/ 	.byte	0x00, 0xf4, 0x21, 0x00


	//----- nvinfo : EIATTR_KPARAM_INFO
	.align		4
.L_15:
        /*0038*/ 	.byte	0x04, 0x17
        /*003a*/ 	.short	(.L_17 - .L_16)
.L_16:
        /*003c*/ 	.word	0x00000000
        /*0040*/ 	.short	0x0000
        /*0042*/ 	.short	0x0000
        /*0044*/ 	.byte	0x00, 0xf4, 0x21, 0x00


	//----- nvinfo : EIATTR_SPARSE_MMA_MASK
	.align		4
.L_17:
        /*0048*/ 	.byte	0x03, 0x50
        /*004a*/ 	.short	0x0000


	//----- nvinfo : EIATTR_MAXREG_COUNT
	.align		4
        /*004c*/ 	.byte	0x03, 0x1b
        /*004e*/ 	.short	0x00ff


	//----- nvinfo : EIATTR_EXIT_INSTR_OFFSETS
	.align		4
        /*0050*/ 	.byte	0x04, 0x1c
        /*0052*/ 	.short	(.L_19 - .L_18)


	//   ....[0]....
.L_18:
        /*0054*/ 	.word	0x00000220


	//----- nvinfo : EIATTR_REQNTID
	.align		4
.L_19:
        /*0058*/ 	.byte	0x04, 0x10
        /*005a*/ 	.short	(.L_21 - .L_20)
.L_20:
        /*005c*/ 	.word	0x00000100
        /*0060*/ 	.word	0x00000001
        /*0064*/ 	.word	0x00000001


	//----- nvinfo : EIATTR_CBANK_PARAM_SIZE
	.align		4
.L_21:
        /*0068*/ 	.byte	0x03, 0x19
        /*006a*/ 	.short	0x001c


	//----- nvinfo : EIATTR_PARAM_CBANK
	.align		4
        /*006c*/ 	.byte	0x04, 0x0a
        /*006e*/ 	.short	(.L_23 - .L_22)
	.align		4
.L_22:
        /*0070*/ 	.word	index@(.nv.constant0.triton_poi_fused_relu_threshold_backward_11)
        /*0074*/ 	.short	0x0210
        /*0076*/ 	.short	0x001c


	//----- nvinfo : EIATTR_SW_WAR
	.align		4
.L_23:
        /*0078*/ 	.byte	0x04, 0x36
        /*007a*/ 	.short	(.L_25 - .L_24)
.L_24:
        /*007c*/ 	.word	0x00000008
.L_25:


//--------------------- .nv.callgraph             --------------------------
	.section	.nv.callgraph,"",@"SHT_CUDA_CALLGRAPH"
	.align	4
	.sectionentsize	8
	.align		4
        /*0000*/ 	.word	0x00000000
	.align		4
        /*0004*/ 	.word	0xffffffff
	.align		4
        /*0008*/ 	.word	0x00000000
	.align		4
        /*000c*/ 	.word	0xfffffffe
	.align		4
        /*0010*/ 	.word	0x00000000
	.align		4
        /*0014*/ 	.word	0xfffffffd
	.align		4
        /*0018*/ 	.word	0x00000000
	.align		4
        /*001c*/ 	.word	0xfffffffc


//--------------------- .text.triton_poi_fused_relu_threshold_backward_11 --------------------------
	.section	.text.triton_poi_fused_relu_threshold_backward_11,"ax",@progbits
	.align	128
        .global         triton_poi_fused_relu_threshold_backward_11
        .type           triton_poi_fused_relu_threshold_backward_11,@function
        .size           triton_poi_fused_relu_threshold_backward_11,(.L_x_1 - triton_poi_fused_relu_threshold_backward_11)
        .other          triton_poi_fused_relu_threshold_backward_11,@"STO_CUDA_ENTRY STV_DEFAULT"
triton_poi_fused_relu_threshold_backward_11:
.text.triton_poi_fused_relu_threshold_backward_11:
[----:B------:R-:W-:Y:S01]  /*0000*/  LDC R1, c[0x0][0x28] ;  /* 0x00000a00ff017b82 */ /* 0x000fe20000000800 */
[----:B------:R-:W1:Y:S07]  /*0010*/  S2R R0, SR_TID.X ;  /* 0x0000000000007919 */ /* 0x000e6e0000002100 */
[----:B------:R-:W2:Y:S01]  /*0020*/  LDC.64 R4, c[0x0][0x218] ;  /* 0x00008600ff047b82 */ /* 0x000ea20000000a00 */
[----:B------:R-:W-:Y:S01]  /*0030*/  ULDC.64 UR4, c[0x0][0x208] ;  /* 0x0000820000047ab9 */ /* 0x000fe20000000a00 */
[----:B------:R-:W-:Y:S01]  /*0040*/  ULDC.64 UR6, c[0x0][0x220] ;  /* 0x0000880000067ab9 */ /* 0x000fe20000000a00 */
[----:B------:R-:W3:Y:S05]  /*0050*/  S2R R7, SR_CTAID.X ;  /* 0x0000000000077919 */ /* 0x000eea0000002500 */
[----:B------:R-:W4:Y:S01]  /*0060*/  LDC.64 R2, c[0x0][0x210] ;  /* 0x00008400ff027b82 */ /* 0x000f220000000a00 */
[----:B-1----:R-:W-:Y:S01]  /*0070*/  IMAD.SHL.U32 R0, R0, 0x2, RZ ;  /* 0x0000000200007824 */ /* 0x002fe200078e00ff */
[----:B---3--:R-:W-:-:S04]  /*0080*/  SHF.R.S32.HI R6, RZ, 0x16, R7 ;  /* 0x00000016ff067819 */ /* 0x008fc80000011407 */
[----:B------:R-:W-:-:S05]  /*0090*/  LOP3.LUT R0, R0, 0x1fe, RZ, 0xc0, !PT ;  /* 0x000001fe00007812 */ /* 0x000fca00078ec0ff */
[----:B------:R-:W-:Y:S01]  /*00a0*/  IMAD R7, R7, 0x200, R0 ;  /* 0x0000020007077824 */ /* 0x000fe200078e0200 */
[----:B------:R-:W-:-:S03]  /*00b0*/  SGXT R0, R6, 0x1 ;  /* 0x000000010600781a */ /* 0x000fc60000000200 */
[----:B----4-:R-:W-:Y:S01]  /*00c0*/  IMAD.WIDE R2, R7, 0x4, R2 ;  /* 0x0000000407027825 */ /* 0x010fe200078e0202 */
[----:B------:R-:W-:-:S04]  /*00d0*/  LEA.HI R0, R0, R7, RZ, 0xb ;  /* 0x0000000700007211 */ /* 0x000fc800078f58ff */
[----:B------:R-:W-:-:S05]  /*00e0*/  LOP3.LUT R0, R0, 0xfffff800, RZ, 0xc0, !PT ;  /* 0xfffff80000007812 */ /* 0x000fca00078ec0ff */
[----:B------:R-:W-:-:S04]  /*00f0*/  IMAD.IADD R9, R7, 0x1, -R0 ;  /* 0x0000000107097824 */ /* 0x000fc800078e0a00 */
[----:B--2---:R-:W-:Y:S02]  /*0100*/  IMAD.WIDE R4, R9, 0x4, R4 ;  /* 0x0000000409047825 */ /* 0x004fe400078e0204 */
[----:B------:R-:W2:Y:S04]  /*0110*/  LDG.E.64 R8, desc[UR4][R2.64] ;  /* 0x0000000402087981 */ /* 0x000ea8000c1e1b00 */
[----:B------:R-:W2:Y:S01]  /*0120*/  LDG.E.EL.64 R4, desc[UR4][R4.64] ;  /* 0x0000000404047981 */ /* 0x000ea2000c2e1b00 */
[----:B------:R-:W-:-:S04]  /*0130*/  IADD3 R6, P2, R7, UR6, RZ ;  /* 0x0000000607067c10 */ /* 0x000fc8000ff5e0ff */
[----:B------:R-:W-:Y:S02]  /*0140*/  LEA.HI.X.SX32 R7, R7, UR7, 0x1, P2 ;  /* 0x0000000707077c11 */ /* 0x000fe400090f0eff */
[C---:B--2---:R-:W-:Y:S01]  /*0150*/  FSETP.GEU.AND P1, PT, R8.reuse, -R4, PT ;  /* 0x800000040800720b */ /* 0x044fe20003f2e000 */
[----:B------:R-:W-:Y:S01]  /*0160*/  FADD R8, R8, R4 ;  /* 0x0000000408087221 */ /* 0x000fe20000000000 */
[C---:B------:R-:W-:Y:S01]  /*0170*/  FADD R0, R9.reuse, R5 ;  /* 0x0000000509007221 */ /* 0x040fe20000000000 */
[----:B------:R-:W-:-:S03]  /*0180*/  FSETP.GEU.AND P0, PT, R9, -R5, PT ;  /* 0x800000050900720b */ /* 0x000fc60003f0e000 */
[----:B------:R-:W-:Y:S02]  /*0190*/  FSEL R8, R8, RZ, P1 ;  /* 0x000000ff08087208 */ /* 0x000fe40000800000 */
[----:B------:R-:W-:Y:S02]  /*01a0*/  FSEL R9, R0, RZ, P0 ;  /* 0x000000ff00097208 */ /* 0x000fe40000000000 */
[----:B------:R-:W-:Y:S02]  /*01b0*/  FSETP.GTU.AND P1, PT, R8, RZ, PT ;  /* 0x000000ff0800720b */ /* 0x000fe40003f2c000 */
[----:B------:R-:W-:Y:S01]  /*01c0*/  FSETP.GTU.AND P0, PT, R9, RZ, PT ;  /* 0x000000ff0900720b */ /* 0x000fe20003f0c000 */
[----:B------:R-:W-:Y:S01]  /*01d0*/  STG.E.64 desc[UR4][R2.64], R8 ;  /* 0x0000000802007986 */ /* 0x000fe2000c101b04 */
[----:B------:R-:W-:Y:S02]  /*01e0*/  SEL R0, RZ, 0x1, P1 ;  /* 0x00000001ff007807 */ /* 0x000fe40000800000 */
[----:B------:R-:W-:-:S05]  /*01f0*/  SEL R5, RZ, 0x100, P0 ;  /* 0x00000100ff057807 */ /* 0x000fca0000000000 */
[----:B------:R-:W-:-:S05]  /*0200*/  IMAD.IADD R5, R0, 0x1, R5 ;  /* 0x0000000100057824 */ /* 0x000fca00078e0205 */
[----:B------:R-:W-:Y:S01]  /*0210*/  STG.E.U16 desc[UR4][R6.64], R5 ;  /* 0x0000000506007986 */ /* 0x000fe2000c101504 */
[----:B------:R-:W-:Y:S05]  /*0220*/  EXIT ;  /* 0x000000000000794d */ /* 0x000fea0003800000 */
.L_x_0:
[----:B------:R-:W-:-:S00]  /*0230*/  BRA `(.L_x_0) ;  /* 0xfffffffc00fc7947 */ /* 0x000fc0000383ffff */
[----:B------:R-:W-:-:S00]  /*0240*/  NOP ;  /* 0x0000000000007918 */ /* 0x000fc00000000000 */
        /* <DEDUP_REMOVED lines=11> */
.L_x_1:


//--------------------- .nv.constant0.triton_poi_fused_relu_threshold_backward_11 --------------------------
	.section	.nv.constant0.triton_poi_fused_relu_threshold_backward_11,"a",@progbits
	.sectionflags	@""
	.align	4
.nv.constant0.triton_poi_fused_relu_threshold_backward_11:
	.zero		556
